//
// Generated by NVIDIA NVVM Compiler
//
// Compiler Build ID: CL-36424714
// Cuda compilation tools, release 13.0, V13.0.88
// Based on NVVM 20.0.0
//

.version 9.0
.target sm_100
.address_size 64

	// .globl	_ZN3cpm10microbench21fma_throughput_kernelEPmi

.visible .entry _ZN3cpm10microbench21fma_throughput_kernelEPmi(
	.param .u64 .ptr .align 1 _ZN3cpm10microbench21fma_throughput_kernelEPmi_param_0,
	.param .u32 _ZN3cpm10microbench21fma_throughput_kernelEPmi_param_1
)
{
	.reg .pred 	%p<4>;
	.reg .b32 	%r<6>;
	.reg .b32 	%f<112>;
	.reg .b64 	%rd<8>;

	ld.param.u64 	%rd2, [_ZN3cpm10microbench21fma_throughput_kernelEPmi_param_0];
	ld.param.u32 	%r4, [_ZN3cpm10microbench21fma_throughput_kernelEPmi_param_1];
	// begin inline asm
	mov.u64 %rd3, %clock64;
	// end inline asm
	setp.lt.s32 	%p1, %r4, 1;
	mov.f32 	%f111, 0f41000000;
	mov.f32 	%f110, 0f40E00000;
	mov.f32 	%f109, 0f40C00000;
	mov.f32 	%f99, 0f3F800000;
	mov.f32 	%f100, 0f40000000;
	mov.f32 	%f101, 0f40400000;
	mov.f32 	%f102, 0f40800000;
	mov.f32 	%f104, 0f40A00000;
	@%p1 bra 	$L__BB0_3;
	neg.s32 	%r5, %r4;
	mov.f32 	%f104, 0f40A00000;
	mov.f32 	%f102, 0f40800000;
	mov.f32 	%f101, 0f40400000;
	mov.f32 	%f100, 0f40000000;
	mov.f32 	%f99, 0f3F800000;
	mov.f32 	%f109, 0f40C00000;
	mov.f32 	%f110, 0f40E00000;
	mov.f32 	%f111, 0f41000000;
$L__BB0_2:
	.pragma "nounroll";
	mov.f32 	%f86, 0f3F800008;
	mov.f32 	%f87, 0f358637BD;
	// begin inline asm
	fma.rn.f32 %f99, %f99, %f86, %f87;
	// end inline asm
	// begin inline asm
	fma.rn.f32 %f100, %f100, %f86, %f87;
	// end inline asm
	// begin inline asm
	fma.rn.f32 %f101, %f101, %f86, %f87;
	// end inline asm
	// begin inline asm
	fma.rn.f32 %f102, %f102, %f86, %f87;
	// end inline asm
	// begin inline asm
	fma.rn.f32 %f104, %f104, %f86, %f87;
	// end inline asm
	// begin inline asm
	fma.rn.f32 %f109, %f109, %f86, %f87;
	// end inline asm
	// begin inline asm
	fma.rn.f32 %f110, %f110, %f86, %f87;
	// end inline asm
	// begin inline asm
	fma.rn.f32 %f111, %f111, %f86, %f87;
	// end inline asm
	// begin inline asm
	fma.rn.f32 %f99, %f99, %f86, %f87;
	// end inline asm
	// begin inline asm
	fma.rn.f32 %f100, %f100, %f86, %f87;
	// end inline asm
	// begin inline asm
	fma.rn.f32 %f101, %f101, %f86, %f87;
	// end inline asm
	// begin inline asm
	fma.rn.f32 %f102, %f102, %f86, %f87;
	// end inline asm
	add.s32 	%r5, %r5, 1;
	setp.ne.s32 	%p2, %r5, 0;
	@%p2 bra 	$L__BB0_2;
$L__BB0_3:
	// begin inline asm
	mov.u64 %rd4, %clock64;
	// end inline asm
	add.f32 	%f89, %f100, %f99;
	add.f32 	%f90, %f101, %f89;
	add.f32 	%f91, %f102, %f90;
	add.f32 	%f92, %f104, %f91;
	add.f32 	%f93, %f109, %f92;
	add.f32 	%f94, %f110, %f93;
	add.f32 	%f95, %f111, %f94;
	sub.s64 	%rd5, %rd4, %rd3;
	setp.lt.f32 	%p3, %f95, 0f00000000;
	selp.b64 	%rd6, 0, %rd5, %p3;
	cvta.to.global.u64 	%rd7, %rd2;
	st.global.u64 	[%rd7], %rd6;
	ret;

}
	// .globl	_ZN3cpm10microbench21add_throughput_kernelEPmi
.visible .entry _ZN3cpm10microbench21add_throughput_kernelEPmi(
	.param .u64 .ptr .align 1 _ZN3cpm10microbench21add_throughput_kernelEPmi_param_0,
	.param .u32 _ZN3cpm10microbench21add_throughput_kernelEPmi_param_1
)
{
	.reg .pred 	%p<4>;
	.reg .b32 	%r<6>;
	.reg .b32 	%f<88>;
	.reg .b64 	%rd<8>;

	ld.param.u64 	%rd2, [_ZN3cpm10microbench21add_throughput_kernelEPmi_param_0];
	ld.param.u32 	%r4, [_ZN3cpm10microbench21add_throughput_kernelEPmi_param_1];
	// begin inline asm
	mov.u64 %rd3, %clock64;
	// end inline asm
	setp.lt.s32 	%p1, %r4, 1;
	mov.f32 	%f87, 0f40E00000;
	mov.f32 	%f86, 0f40C00000;
	mov.f32 	%f85, 0f40A00000;
	mov.f32 	%f84, 0f00000000;
	mov.f32 	%f83, 0f3F800000;
	mov.f32 	%f82, 0f40000000;
	mov.f32 	%f81, 0f40400000;
	mov.f32 	%f80, 0f40800000;
	@%p1 bra 	$L__BB1_3;
	neg.s32 	%r5, %r4;
	mov.f32 	%f80, 0f40800000;
	mov.f32 	%f81, 0f40400000;
	mov.f32 	%f82, 0f40000000;
	mov.f32 	%f83, 0f3F800000;
	mov.f32 	%f84, 0f00000000;
	mov.f32 	%f85, 0f40A00000;
	mov.f32 	%f86, 0f40C00000;
	mov.f32 	%f87, 0f40E00000;
$L__BB1_2:
	.pragma "nounroll";
	mov.f32 	%f63, 0f3F800000;
	// begin inline asm
	add.f32 %f84, %f84, %f63;
	// end inline asm
	// begin inline asm
	add.f32 %f83, %f83, %f63;
	// end inline asm
	// begin inline asm
	add.f32 %f82, %f82, %f63;
	// end inline asm
	// begin inline asm
	add.f32 %f81, %f81, %f63;
	// end inline asm
	// begin inline asm
	add.f32 %f80, %f80, %f63;
	// end inline asm
	// begin inline asm
	add.f32 %f85, %f85, %f63;
	// end inline asm
	// begin inline asm
	add.f32 %f86, %f86, %f63;
	// end inline asm
	// begin inline asm
	add.f32 %f87, %f87, %f63;
	// end inline asm
	add.s32 	%r5, %r5, 1;
	setp.ne.s32 	%p2, %r5, 0;
	@%p2 bra 	$L__BB1_2;
$L__BB1_3:
	// begin inline asm
	mov.u64 %rd4, %clock64;
	// end inline asm
	add.f32 	%f65, %f83, %f84;
	add.f32 	%f66, %f82, %f65;
	add.f32 	%f67, %f81, %f66;
	add.f32 	%f68, %f80, %f67;
	add.f32 	%f69, %f85, %f68;
	add.f32 	%f70, %f86, %f69;
	add.f32 	%f71, %f87, %f70;
	sub.s64 	%rd5, %rd4, %rd3;
	setp.lt.f32 	%p3, %f71, 0f00000000;
	selp.b64 	%rd6, 0, %rd5, %p3;
	cvta.to.global.u64 	%rd7, %rd2;
	st.global.u64 	[%rd7], %rd6;
	ret;

}
	// .globl	_ZN3cpm10microbench21mul_throughput_kernelEPmi
.visible .entry _ZN3cpm10microbench21mul_throughput_kernelEPmi(
	.param .u64 .ptr .align 1 _ZN3cpm10microbench21mul_throughput_kernelEPmi_param_0,
	.param .u32 _ZN3cpm10microbench21mul_throughput_kernelEPmi_param_1
)
{
	.reg .pred 	%p<4>;
	.reg .b32 	%r<6>;
	.reg .b32 	%f<88>;
	.reg .b64 	%rd<8>;

	ld.param.u64 	%rd2, [_ZN3cpm10microbench21mul_throughput_kernelEPmi_param_0];
	ld.param.u32 	%r4, [_ZN3cpm10microbench21mul_throughput_kernelEPmi_param_1];
	// begin inline asm
	mov.u64 %rd3, %clock64;
	// end inline asm
	setp.lt.s32 	%p1, %r4, 1;
	mov.f32 	%f87, 0f3F810625;
	mov.f32 	%f86, 0f3F80E560;
	mov.f32 	%f85, 0f3F80C49C;
	mov.f32 	%f84, 0f3F8020C5;
	mov.f32 	%f83, 0f3F804189;
	mov.f32 	%f82, 0f3F80624E;
	mov.f32 	%f81, 0f3F808312;
	mov.f32 	%f80, 0f3F80A3D7;
	@%p1 bra 	$L__BB2_3;
	neg.s32 	%r5, %r4;
	mov.f32 	%f80, 0f3F80A3D7;
	mov.f32 	%f81, 0f3F808312;
	mov.f32 	%f82, 0f3F80624E;
	mov.f32 	%f83, 0f3F804189;
	mov.f32 	%f84, 0f3F8020C5;
	mov.f32 	%f85, 0f3F80C49C;
	mov.f32 	%f86, 0f3F80E560;
	mov.f32 	%f87, 0f3F810625;
$L__BB2_2:
	.pragma "nounroll";
	mov.f32 	%f63, 0f3F800347;
	// begin inline asm
	mul.f32 %f84, %f84, %f63;
	// end inline asm
	// begin inline asm
	mul.f32 %f83, %f83, %f63;
	// end inline asm
	// begin inline asm
	mul.f32 %f82, %f82, %f63;
	// end inline asm
	// begin inline asm
	mul.f32 %f81, %f81, %f63;
	// end inline asm
	// begin inline asm
	mul.f32 %f80, %f80, %f63;
	// end inline asm
	// begin inline asm
	mul.f32 %f85, %f85, %f63;
	// end inline asm
	// begin inline asm
	mul.f32 %f86, %f86, %f63;
	// end inline asm
	// begin inline asm
	mul.f32 %f87, %f87, %f63;
	// end inline asm
	add.s32 	%r5, %r5, 1;
	setp.ne.s32 	%p2, %r5, 0;
	@%p2 bra 	$L__BB2_2;
$L__BB2_3:
	// begin inline asm
	mov.u64 %rd4, %clock64;
	// end inline asm
	add.f32 	%f65, %f83, %f84;
	add.f32 	%f66, %f82, %f65;
	add.f32 	%f67, %f81, %f66;
	add.f32 	%f68, %f80, %f67;
	add.f32 	%f69, %f85, %f68;
	add.f32 	%f70, %f86, %f69;
	add.f32 	%f71, %f87, %f70;
	sub.s64 	%rd5, %rd4, %rd3;
	setp.lt.f32 	%p3, %f71, 0f00000000;
	selp.b64 	%rd6, 0, %rd5, %p3;
	cvta.to.global.u64 	%rd7, %rd2;
	st.global.u64 	[%rd7], %rd6;
	ret;

}
	// .globl	_ZN3cpm10microbench23mixed_throughput_kernelEPmi
.visible .entry _ZN3cpm10microbench23mixed_throughput_kernelEPmi(
	.param .u64 .ptr .align 1 _ZN3cpm10microbench23mixed_throughput_kernelEPmi_param_0,
	.param .u32 _ZN3cpm10microbench23mixed_throughput_kernelEPmi_param_1
)
{
	.reg .pred 	%p<4>;
	.reg .b32 	%r<6>;
	.reg .b32 	%f<46>;
	.reg .b64 	%rd<8>;

	ld.param.u64 	%rd2, [_ZN3cpm10microbench23mixed_throughput_kernelEPmi_param_0];
	ld.param.u32 	%r4, [_ZN3cpm10microbench23mixed_throughput_kernelEPmi_param_1];
	// begin inline asm
	mov.u64 %rd3, %clock64;
	// end inline asm
	setp.lt.s32 	%p1, %r4, 1;
	mov.f32 	%f45, 0f40800000;
	mov.f32 	%f44, 0f40400000;
	mov.f32 	%f43, 0f40000000;
	mov.f32 	%f42, 0f3F800000;
	@%p1 bra 	$L__BB3_3;
	neg.s32 	%r5, %r4;
	mov.f32 	%f42, 0f3F800000;
	mov.f32 	%f43, 0f40000000;
	mov.f32 	%f44, 0f40400000;
	mov.f32 	%f45, 0f40800000;
$L__BB3_2:
	.pragma "nounroll";
	mov.f32 	%f32, 0f3F800347;
	mov.f32 	%f33, 0f38D1B717;
	// begin inline asm
	fma.rn.f32 %f42, %f42, %f32, %f33;
	// end inline asm
	// begin inline asm
	add.f32 %f43, %f43, %f32;
	// end inline asm
	// begin inline asm
	mul.f32 %f44, %f44, %f32;
	// end inline asm
	// begin inline asm
	fma.rn.f32 %f45, %f45, %f32, %f33;
	// end inline asm
	add.s32 	%r5, %r5, 1;
	setp.ne.s32 	%p2, %r5, 0;
	@%p2 bra 	$L__BB3_2;
$L__BB3_3:
	// begin inline asm
	mov.u64 %rd4, %clock64;
	// end inline asm
	add.f32 	%f35, %f42, %f43;
	add.f32 	%f36, %f35, %f44;
	add.f32 	%f37, %f36, %f45;
	sub.s64 	%rd5, %rd4, %rd3;
	setp.lt.f32 	%p3, %f37, 0f00000000;
	selp.b64 	%rd6, 0, %rd5, %p3;
	cvta.to.global.u64 	%rd7, %rd2;
	st.global.u64 	[%rd7], %rd6;
	ret;

}


// ===== COMPILED SASS (sm_100) =====

	.target	sm_100

	.elftype	@"ET_EXEC"


//--------------------- .note.nv.tkinfo           --------------------------
	.section	.note.nv.tkinfo,"",@"SHT_NOTE"
	.sectionflags	@"SHF_NOTE_NV_TKINFO"
	.tkinfo
        /*0018*/ 	.word	0x00000002
        /*0030*/ 	.string	""
        /*0030*/ 	.string	"ptxas"
        /*0030*/ 	.string	"Cuda compilation tools, release 13.0, V13.0.88"
        /*0030*/ 	.string	"Build cuda_13.0.r13.0/compiler.36424714_0"
        /*0030*/ 	.string	"-arch sm_100 -m 64 "



//--------------------- .note.nv.cuinfo           --------------------------
	.section	.note.nv.cuinfo,"",@"SHT_NOTE"
	.sectionflags	@"SHF_NOTE_NV_CUINFO"
        /*0018*/ 	.short	0x0002
        /*001a*/ 	.short	0x0064
        /*001c*/ 	.short	0x0082
	.zero		2


//--------------------- .nv.info                  --------------------------
	.section	.nv.info,"",@"SHT_CUDA_INFO"
	.align	4


	//----- nvinfo : EIATTR_REGCOUNT
	.align		4
        /*0000*/ 	.byte	0x04, 0x2f
        /*0002*/ 	.short	(.L_1 - .L_0)
	.align		4
.L_0:
        /*0004*/ 	.word	index@(_ZN3cpm10microbench21fma_throughput_kernelEPmi)
        /*0008*/ 	.word	0x0000000f


	//----- nvinfo : EIATTR_FRAME_SIZE
	.align		4
.L_1:
        /*000c*/ 	.byte	0x04, 0x11
        /*000e*/ 	.short	(.L_3 - .L_2)
	.align		4
.L_2:
        /*0010*/ 	.word	index@(_ZN3cpm10microbench21fma_throughput_kernelEPmi)
        /*0014*/ 	.word	0x00000000


	//----- nvinfo : EIATTR_REGCOUNT
	.align		4
.L_3:
        /*0018*/ 	.byte	0x04, 0x2f
        /*001a*/ 	.short	(.L_5 - .L_4)
	.align		4
.L_4:
        /*001c*/ 	.word	index@(_ZN3cpm10microbench21add_throughput_kernelEPmi)
        /*0020*/ 	.word	0x0000000f


	//----- nvinfo : EIATTR_FRAME_SIZE
	.align		4
.L_5:
        /*0024*/ 	.byte	0x04, 0x11
        /*0026*/ 	.short	(.L_7 - .L_6)
	.align		4
.L_6:
        /*0028*/ 	.word	index@(_ZN3cpm10microbench21add_throughput_kernelEPmi)
        /*002c*/ 	.word	0x00000000


	//----- nvinfo : EIATTR_REGCOUNT
	.align		4
.L_7:
        /*0030*/ 	.byte	0x04, 0x2f
        /*0032*/ 	.short	(.L_9 - .L_8)
	.align		4
.L_8:
        /*0034*/ 	.word	index@(_ZN3cpm10microbench21mul_throughput_kernelEPmi)
        /*0038*/ 	.word	0x0000000f


	//----- nvinfo : EIATTR_FRAME_SIZE
	.align		4
.L_9:
        /*003c*/ 	.byte	0x04, 0x11
        /*003e*/ 	.short	(.L_11 - .L_10)
	.align		4
.L_10:
        /*0040*/ 	.word	index@(_ZN3cpm10microbench21mul_throughput_kernelEPmi)
        /*0044*/ 	.word	0x00000000


	//----- nvinfo : EIATTR_REGCOUNT
	.align		4
.L_11:
        /*0048*/ 	.byte	0x04, 0x2f
        /*004a*/ 	.short	(.L_13 - .L_12)
	.align		4
.L_12:
        /*004c*/ 	.word	index@(_ZN3cpm10microbench23mixed_throughput_kernelEPmi)
        /*0050*/ 	.word	0x0000000d


	//----- nvinfo : EIATTR_FRAME_SIZE
	.align		4
.L_13:
        /*0054*/ 	.byte	0x04, 0x11
        /*0056*/ 	.short	(.L_15 - .L_14)
	.align		4
.L_14:
        /*0058*/ 	.word	index@(_ZN3cpm10microbench23mixed_throughput_kernelEPmi)
        /*005c*/ 	.word	0x00000000


	//----- nvinfo : EIATTR_MIN_STACK_SIZE
	.align		4
.L_15:
        /*0060*/ 	.byte	0x04, 0x12
        /*0062*/ 	.short	(.L_17 - .L_16)
	.align		4
.L_16:
        /*0064*/ 	.word	index@(_ZN3cpm10microbench23mixed_throughput_kernelEPmi)
        /*0068*/ 	.word	0x00000000


	//----- nvinfo : EIATTR_MIN_STACK_SIZE
	.align		4
.L_17:
        /*006c*/ 	.byte	0x04, 0x12
        /*006e*/ 	.short	(.L_19 - .L_18)
	.align		4
.L_18:
        /*0070*/ 	.word	index@(_ZN3cpm10microbench21mul_throughput_kernelEPmi)
        /*0074*/ 	.word	0x00000000


	//----- nvinfo : EIATTR_MIN_STACK_SIZE
	.align		4
.L_19:
        /*0078*/ 	.byte	0x04, 0x12
        /*007a*/ 	.short	(.L_21 - .L_20)
	.align		4
.L_20:
        /*007c*/ 	.word	index@(_ZN3cpm10microbench21add_throughput_kernelEPmi)
        /*0080*/ 	.word	0x00000000


	//----- nvinfo : EIATTR_MIN_STACK_SIZE
	.align		4
.L_21:
        /*0084*/ 	.byte	0x04, 0x12
        /*0086*/ 	.short	(.L_23 - .L_22)
	.align		4
.L_22:
        /*0088*/ 	.word	index@(_ZN3cpm10microbench21fma_throughput_kernelEPmi)
        /*008c*/ 	.word	0x00000000
.L_23:


//--------------------- .nv.compat                --------------------------
	.section	.nv.compat,"",@"SHT_CUDA_COMPAT_INFO"
	.align	4
        /*0000*/ 	.byte	0x02, 0x09, 0x00, 0x00, 0x02, 0x02, 0x01, 0x00, 0x02, 0x05, 0x05, 0x00, 0x03, 0x07, 0x01, 0x01
        /*0010*/ 	.byte	0x02, 0x03, 0x00, 0x00, 0x02, 0x06, 0x01, 0x00, 0x04, 0x0b, 0x08, 0x00, 0x09, 0x00, 0x00, 0x00
        /*0020*/ 	.byte	0x00, 0x00, 0x00, 0x00


//--------------------- .nv.info._ZN3cpm10microbench23mixed_throughput_kernelEPmi --------------------------
	.section	.nv.info._ZN3cpm10microbench23mixed_throughput_kernelEPmi,"",@"SHT_CUDA_INFO"
	.sectionflags	@""
	.align	4


	//----- nvinfo : EIATTR_CUDA_API_VERSION
	.align		4
        /*0000*/ 	.byte	0x04, 0x37
        /*0002*/ 	.short	(.L_25 - .L_24)
.L_24:
        /*0004*/ 	.word	0x00000082


	//----- nvinfo : EIATTR_KPARAM_INFO
	.align		4
.L_25:
        /*0008*/ 	.byte	0x04, 0x17
        /*000a*/ 	.short	(.L_27 - .L_26)
.L_26:
        /*000c*/ 	.word	0x00000000
        /*0010*/ 	.short	0x0001
        /*0012*/ 	.short	0x0008
        /*0014*/ 	.byte	0x00, 0xf0, 0x11, 0x00


	//----- nvinfo : EIATTR_KPARAM_INFO
	.align		4
.L_27:
        /*0018*/ 	.byte	0x04, 0x17
        /*001a*/ 	.short	(.L_29 - .L_28)
.L_28:
        /*001c*/ 	.word	0x00000000
        /*0020*/ 	.short	0x0000
        /*0022*/ 	.short	0x0000
        /*0024*/ 	.byte	0x00, 0xf5, 0x21, 0x00


	//----- nvinfo : EIATTR_SPARSE_MMA_MASK
	.align		4
.L_29:
        /*0028*/ 	.byte	0x03, 0x50
        /*002a*/ 	.short	0x0000


	//----- nvinfo : EIATTR_MAXREG_COUNT
	.align		4
        /*002c*/ 	.byte	0x03, 0x1b
        /*002e*/ 	.short	0x00ff


	//----- nvinfo : EIATTR_MERCURY_ISA_VERSION
	.align		4
        /*0030*/ 	.byte	0x03, 0x5f
        /*0032*/ 	.short	0x0101


	//----- nvinfo : EIATTR_VRC_CTA_INIT_COUNT
	.align		4
        /*0034*/ 	.byte	0x02, 0x4a
	.zero		1
	.zero		1


	//----- nvinfo : EIATTR_EXIT_INSTR_OFFSETS
	.align		4
        /*0038*/ 	.byte	0x04, 0x1c
        /*003a*/ 	.short	(.L_31 - .L_30)


	//   ....[0]....
.L_30:
        /*003c*/ 	.word	0x00000220


	//----- nvinfo : EIATTR_CBANK_PARAM_SIZE
	.align		4
.L_31:
        /*0040*/ 	.byte	0x03, 0x19
        /*0042*/ 	.short	0x000c


	//----- nvinfo : EIATTR_PARAM_CBANK
	.align		4
        /*0044*/ 	.byte	0x04, 0x0a
        /*0046*/ 	.short	(.L_33 - .L_32)
	.align		4
.L_32:
        /*0048*/ 	.word	index@(.nv.constant0._ZN3cpm10microbench23mixed_throughput_kernelEPmi)
        /*004c*/ 	.short	0x0380
        /*004e*/ 	.short	0x000c


	//----- nvinfo : EIATTR_SW_WAR
	.align		4
.L_33:
        /*0050*/ 	.byte	0x04, 0x36
        /*0052*/ 	.short	(.L_35 - .L_34)
.L_34:
        /*0054*/ 	.word	0x00000008
.L_35:


//--------------------- .nv.info._ZN3cpm10microbench21mul_throughput_kernelEPmi --------------------------
	.section	.nv.info._ZN3cpm10microbench21mul_throughput_kernelEPmi,"",@"SHT_CUDA_INFO"
	.sectionflags	@""
	.align	4


	//----- nvinfo : EIATTR_CUDA_API_VERSION
	.align		4
        /*0000*/ 	.byte	0x04, 0x37
        /*0002*/ 	.short	(.L_37 - .L_36)
.L_36:
        /*0004*/ 	.word	0x00000082


	//----- nvinfo : EIATTR_KPARAM_INFO
	.align		4
.L_37:
        /*0008*/ 	.byte	0x04, 0x17
        /*000a*/ 	.short	(.L_39 - .L_38)
.L_38:
        /*000c*/ 	.word	0x00000000
        /*0010*/ 	.short	0x0001
        /*0012*/ 	.short	0x0008
        /*0014*/ 	.byte	0x00, 0xf0, 0x11, 0x00


	//----- nvinfo : EIATTR_KPARAM_INFO
	.align		4
.L_39:
        /*0018*/ 	.byte	0x04, 0x17
        /*001a*/ 	.short	(.L_41 - .L_40)
.L_40:
        /*001c*/ 	.word	0x00000000
        /*0020*/ 	.short	0x0000
        /*0022*/ 	.short	0x0000
        /*0024*/ 	.byte	0x00, 0xf5, 0x21, 0x00


	//----- nvinfo : EIATTR_SPARSE_MMA_MASK
	.align		4
.L_41:
        /*0028*/ 	.byte	0x03, 0x50
        /*002a*/ 	.short	0x0000


	//----- nvinfo : EIATTR_MAXREG_COUNT
	.align		4
        /*002c*/ 	.byte	0x03, 0x1b
        /*002e*/ 	.short	0x00ff


	//----- nvinfo : EIATTR_MERCURY_ISA_VERSION
	.align		4
        /*0030*/ 	.byte	0x03, 0x5f
        /*0032*/ 	.short	0x0101


	//----- nvinfo : EIATTR_VRC_CTA_INIT_COUNT
	.align		4
        /*0034*/ 	.byte	0x02, 0x4a
	.zero		1
	.zero		1


	//----- nvinfo : EIATTR_EXIT_INSTR_OFFSETS
	.align		4
        /*0038*/ 	.byte	0x04, 0x1c
        /*003a*/ 	.short	(.L_43 - .L_42)


	//   ....[0]....
.L_42:
        /*003c*/ 	.word	0x00000310


	//----- nvinfo : EIATTR_CBANK_PARAM_SIZE
	.align		4
.L_43:
        /*0040*/ 	.byte	0x03, 0x19
        /*0042*/ 	.short	0x000c


	//----- nvinfo : EIATTR_PARAM_CBANK
	.align		4
        /*0044*/ 	.byte	0x04, 0x0a
        /*0046*/ 	.short	(.L_45 - .L_44)
	.align		4
.L_44:
        /*0048*/ 	.word	index@(.nv.constant0._ZN3cpm10microbench21mul_throughput_kernelEPmi)
        /*004c*/ 	.short	0x0380
        /*004e*/ 	.short	0x000c


	//----- nvinfo : EIATTR_SW_WAR
	.align		4
.L_45:
        /*0050*/ 	.byte	0x04, 0x36
        /*0052*/ 	.short	(.L_47 - .L_46)
.L_46:
        /*0054*/ 	.word	0x00000008
.L_47:


//--------------------- .nv.info._ZN3cpm10microbench21add_throughput_kernelEPmi --------------------------
	.section	.nv.info._ZN3cpm10microbench21add_throughput_kernelEPmi,"",@"SHT_CUDA_INFO"
	.sectionflags	@""
	.align	4


	//----- nvinfo : EIATTR_CUDA_API_VERSION
	.align		4
        /*0000*/ 	.byte	0x04, 0x37
        /*0002*/ 	.short	(.L_49 - .L_48)
.L_48:
        /*0004*/ 	.word	0x00000082


	//----- nvinfo : EIATTR_KPARAM_INFO
	.align		4
.L_49:
        /*0008*/ 	.byte	0x04, 0x17
        /*000a*/ 	.short	(.L_51 - .L_50)
.L_50:
        /*000c*/ 	.word	0x00000000
        /*0010*/ 	.short	0x0001
        /*0012*/ 	.short	0x0008
        /*0014*/ 	.byte	0x00, 0xf0, 0x11, 0x00


	//----- nvinfo : EIATTR_KPARAM_INFO
	.align		4
.L_51:
        /*0018*/ 	.byte	0x04, 0x17
        /*001a*/ 	.short	(.L_53 - .L_52)
.L_52:
        /*001c*/ 	.word	0x00000000
        /*0020*/ 	.short	0x0000
        /*0022*/ 	.short	0x0000
        /*0024*/ 	.byte	0x00, 0xf5, 0x21, 0x00


	//----- nvinfo : EIATTR_SPARSE_MMA_MASK
	.align		4
.L_53:
        /*0028*/ 	.byte	0x03, 0x50
        /*002a*/ 	.short	0x0000


	//----- nvinfo : EIATTR_MAXREG_COUNT
	.align		4
        /*002c*/ 	.byte	0x03, 0x1b
        /*002e*/ 	.short	0x00ff


	//----- nvinfo : EIATTR_MERCURY_ISA_VERSION
	.align		4
        /*0030*/ 	.byte	0x03, 0x5f
        /*0032*/ 	.short	0x0101


	//----- nvinfo : EIATTR_VRC_CTA_INIT_COUNT
	.align		4
        /*0034*/ 	.byte	0x02, 0x4a
	.zero		1
	.zero		1


	//----- nvinfo : EIATTR_EXIT_INSTR_OFFSETS
	.align		4
        /*0038*/ 	.byte	0x04, 0x1c
        /*003a*/ 	.short	(.L_55 - .L_54)


	//   ....[0]....
.L_54:
        /*003c*/ 	.word	0x00000310


	//----- nvinfo : EIATTR_CBANK_PARAM_SIZE
	.align		4
.L_55:
        /*0040*/ 	.byte	0x03, 0x19
        /*0042*/ 	.short	0x000c


	//----- nvinfo : EIATTR_PARAM_CBANK
	.align		4
        /*0044*/ 	.byte	0x04, 0x0a
        /*0046*/ 	.short	(.L_57 - .L_56)
	.align		4
.L_56:
        /*0048*/ 	.word	index@(.nv.constant0._ZN3cpm10microbench21add_throughput_kernelEPmi)
        /*004c*/ 	.short	0x0380
        /*004e*/ 	.short	0x000c


	//----- nvinfo : EIATTR_SW_WAR
	.align		4
.L_57:
        /*0050*/ 	.byte	0x04, 0x36
        /*0052*/ 	.short	(.L_59 - .L_58)
.L_58:
        /*0054*/ 	.word	0x00000008
.L_59:


//--------------------- .nv.info._ZN3cpm10microbench21fma_throughput_kernelEPmi --------------------------
	.section	.nv.info._ZN3cpm10microbench21fma_throughput_kernelEPmi,"",@"SHT_CUDA_INFO"
	.sectionflags	@""
	.align	4


	//----- nvinfo : EIATTR_CUDA_API_VERSION
	.align		4
        /*0000*/ 	.byte	0x04, 0x37
        /*0002*/ 	.short	(.L_61 - .L_60)
.L_60:
        /*0004*/ 	.word	0x00000082


	//----- nvinfo : EIATTR_KPARAM_INFO
	.align		4
.L_61:
        /*0008*/ 	.byte	0x04, 0x17
        /*000a*/ 	.short	(.L_63 - .L_62)
.L_62:
        /*000c*/ 	.word	0x00000000
        /*0010*/ 	.short	0x0001
        /*0012*/ 	.short	0x0008
        /*0014*/ 	.byte	0x00, 0xf0, 0x11, 0x00


	//----- nvinfo : EIATTR_KPARAM_INFO
	.align		4
.L_63:
        /*0018*/ 	.byte	0x04, 0x17
        /*001a*/ 	.short	(.L_65 - .L_64)
.L_64:
        /*001c*/ 	.word	0x00000000
        /*0020*/ 	.short	0x0000
        /*0022*/ 	.short	0x0000
        /*0024*/ 	.byte	0x00, 0xf5, 0x21, 0x00


	//----- nvinfo : EIATTR_SPARSE_MMA_MASK
	.align		4
.L_65:
        /*0028*/ 	.byte	0x03, 0x50
        /*002a*/ 	.short	0x0000


	//----- nvinfo : EIATTR_MAXREG_COUNT
	.align		4
        /*002c*/ 	.byte	0x03, 0x1b
        /*002e*/ 	.short	0x00ff


	//----- nvinfo : EIATTR_MERCURY_ISA_VERSION
	.align		4
        /*0030*/ 	.byte	0x03, 0x5f
        /*0032*/ 	.short	0x0101


	//----- nvinfo : EIATTR_VRC_CTA_INIT_COUNT
	.align		4
        /*0034*/ 	.byte	0x02, 0x4a
	.zero		1
	.zero		1


	//----- nvinfo : EIATTR_EXIT_INSTR_OFFSETS
	.align		4
        /*0038*/ 	.byte	0x04, 0x1c
        /*003a*/ 	.short	(.L_67 - .L_66)


	//   ....[0]....
.L_66:
        /*003c*/ 	.word	0x00000360


	//----- nvinfo : EIATTR_CBANK_PARAM_SIZE
	.align		4
.L_67:
        /*0040*/ 	.byte	0x03, 0x19
        /*0042*/ 	.short	0x000c


	//----- nvinfo : EIATTR_PARAM_CBANK
	.align		4
        /*0044*/ 	.byte	0x04, 0x0a
        /*0046*/ 	.short	(.L_69 - .L_68)
	.align		4
.L_68:
        /*0048*/ 	.word	index@(.nv.constant0._ZN3cpm10microbench21fma_throughput_kernelEPmi)
        /*004c*/ 	.short	0x0380
        /*004e*/ 	.short	0x000c


	//----- nvinfo : EIATTR_SW_WAR
	.align		4
.L_69:
        /*0050*/ 	.byte	0x04, 0x36
        /*0052*/ 	.short	(.L_71 - .L_70)
.L_70:
        /*0054*/ 	.word	0x00000008
.L_71:


//--------------------- .nv.callgraph             --------------------------
	.section	.nv.callgraph,"",@"SHT_CUDA_CALLGRAPH"
	.align	4
	.sectionentsize	8
	.align		4
        /*0000*/ 	.word	0x00000000
	.align		4
        /*0004*/ 	.word	0xffffffff
	.align		4
        /*0008*/ 	.word	0x00000000
	.align		4
        /*000c*/ 	.word	0xfffffffe
	.align		4
        /*0010*/ 	.word	0x00000000
	.align		4
        /*0014*/ 	.word	0xfffffffd
	.align		4
        /*0018*/ 	.word	0x00000000
	.align		4
        /*001c*/ 	.word	0xfffffffc


//--------------------- .text._ZN3cpm10microbench23mixed_throughput_kernelEPmi --------------------------
	.section	.text._ZN3cpm10microbench23mixed_throughput_kernelEPmi,"ax",@progbits
	.align	128
        .global         _ZN3cpm10microbench23mixed_throughput_kernelEPmi
        .type           _ZN3cpm10microbench23mixed_throughput_kernelEPmi,@function
        .size           _ZN3cpm10microbench23mixed_throughput_kernelEPmi,(.L_x_12 - _ZN3cpm10microbench23mixed_throughput_kernelEPmi)
        .other          _ZN3cpm10microbench23mixed_throughput_kernelEPmi,@"STO_CUDA_ENTRY STV_DEFAULT"
_ZN3cpm10microbench23mixed_throughput_kernelEPmi:
.text._ZN3cpm10microbench23mixed_throughput_kernelEPmi:
[----:B------:R-:W-:Y:S01]  /*0000*/  LDC R1, c[0x0][0x37c] ;  /* 0x0000df00ff017b82 */ /* 0x000fe20000000800 */
[----:B------:R-:W0:Y:S01]  /*0010*/  LDCU.64 UR6, c[0x0][0x358] ;  /* 0x00006b00ff0677ac */ /* 0x000e220008000a00 */
[----:B------:R-:W-:Y:S01]  /*0020*/  NOP ;  /* 0x0000000000007918 */ /* 0x000fe20000000000 */
[----:B------:R-:W-:Y:S01]  /*0030*/  CS2R R4, SR_CLOCKLO ;  /* 0x0000000000047805 */ /* 0x000fe20000015000 */
[----:B------:R-:W1:Y:S01]  /*0040*/  LDCU UR4, c[0x0][0x388] ;  /* 0x00007100ff0477ac */ /* 0x000e620008000800 */
[----:B------:R-:W-:Y:S02]  /*0050*/  HFMA2 R9, -RZ, RZ, 2, 0 ;  /* 0x40000000ff097431 */ /* 0x000fe400000001ff */
[----:B------:R-:W-:Y:S02]  /*0060*/  IMAD.MOV.U32 R0, RZ, RZ, 0x40800000 ;  /* 0x40800000ff007424 */ /* 0x000fe400078e00ff */
[----:B------:R-:W-:Y:S02]  /*0070*/  IMAD.MOV.U32 R8, RZ, RZ, 0x40400000 ;  /* 0x40400000ff087424 */ /* 0x000fe400078e00ff */
[----:B------:R-:W-:Y:S01]  /*0080*/  IMAD.MOV.U32 R10, RZ, RZ, 0x3f800000 ;  /* 0x3f800000ff0a7424 */ /* 0x000fe200078e00ff */
[----:B-1----:R-:W-:-:S09]  /*0090*/  UISETP.GE.AND UP0, UPT, UR4, 0x1, UPT ;  /* 0x000000010400788c */ /* 0x002fd2000bf06270 */
[----:B0-----:R-:W-:Y:S05]  /*00a0*/  BRA.U !UP0, `(.L_x_0) ;  /* 0x0000000108347547 */ /* 0x001fea000b800000 */
[----:B------:R-:W-:Y:S01]  /*00b0*/  MOV R10, 0x3f800000 ;  /* 0x3f800000000a7802 */ /* 0x000fe20000000f00 */
[----:B------:R-:W-:Y:S01]  /*00c0*/  IMAD.MOV.U32 R9, RZ, RZ, 0x40000000 ;  /* 0x40000000ff097424 */ /* 0x000fe200078e00ff */
[----:B------:R-:W-:Y:S01]  /*00d0*/  MOV R8, 0x40400000 ;  /* 0x4040000000087802 */ /* 0x000fe20000000f00 */
[----:B------:R-:W-:Y:S01]  /*00e0*/  IMAD.MOV.U32 R0, RZ, RZ, 0x40800000 ;  /* 0x40800000ff007424 */ /* 0x000fe200078e00ff */
[----:B------:R-:W-:Y:S01]  /*00f0*/  MOV R3, 0x3f800347 ;  /* 0x3f80034700037802 */ /* 0x000fe20000000f00 */
[----:B------:R-:W-:-:S12]  /*0100*/  UIADD3 UR4, UPT, UPT, -UR4, URZ, URZ ;  /* 0x000000ff04047290 */ /* 0x000fd8000fffe1ff */
.L_x_1:
[----:B------:R-:W-:Y:S01]  /*0110*/  UIADD3 UR4, UPT, UPT, UR4, 0x1, URZ ;  /* 0x0000000104047890 */ /* 0x000fe2000fffe0ff */
[-C--:B------:R-:W-:Y:S01]  /*0120*/  FFMA R10, R10, R3.reuse, 9.9999997473787516356e-05 ;  /* 0x38d1b7170a0a7423 */ /* 0x080fe20000000003 */
[----:B------:R-:W-:Y:S01]  /*0130*/  FADD R9, R9, 1.0001000165939331055 ;  /* 0x3f80034709097421 */ /* 0x000fe20000000000 */
[----:B------:R-:W-:Y:S01]  /*0140*/  FMUL R8, R8, 1.0001000165939331055 ;  /* 0x3f80034708087820 */ /* 0x000fe20000400000 */
[----:B------:R-:W-:Y:S01]  /*0150*/  UISETP.NE.AND UP0, UPT, UR4, URZ, UPT ;  /* 0x000000ff0400728c */ /* 0x000fe2000bf05270 */
[----:B------:R-:W-:-:S08]  /*0160*/  FFMA R0, R0, R3, 9.9999997473787516356e-05 ;  /* 0x38d1b71700007423 */ /* 0x000fd00000000003 */
[----:B------:R-:W-:Y:S05]  /*0170*/  BRA.U UP0, `(.L_x_1) ;  /* 0xfffffffd00e47547 */ /* 0x000fea000b83ffff */
.L_x_0:
[----:B------:R-:W-:Y:S01]  /*0180*/  CS2R R6, SR_CLOCKLO ;  /* 0x0000000000067805 */ /* 0x000fe20000015000 */
[----:B------:R-:W0:Y:S01]  /*0190*/  LDC.64 R2, c[0x0][0x380] ;  /* 0x0000e000ff027b82 */ /* 0x000e220000000a00 */
[----:B------:R-:W-:-:S04]  /*01a0*/  FADD R9, R10, R9 ;  /* 0x000000090a097221 */ /* 0x000fc80000000000 */
[----:B------:R-:W-:Y:S01]  /*01b0*/  IADD3 R4, P1, PT, -R4, R6, RZ ;  /* 0x0000000604047210 */ /* 0x000fe20007f3e1ff */
[----:B------:R-:W-:-:S03]  /*01c0*/  FADD R9, R9, R8 ;  /* 0x0000000809097221 */ /* 0x000fc60000000000 */
[----:B------:R-:W-:Y:S02]  /*01d0*/  IADD3.X R5, PT, PT, ~R5, R7, RZ, P1, !PT ;  /* 0x0000000705057210 */ /* 0x000fe40000ffe5ff */
[----:B------:R-:W-:-:S04]  /*01e0*/  FSETP.GEU.AND P0, PT, R9, -R0, PT ;  /* 0x800000000900720b */ /* 0x000fc80003f0e000 */
[----:B------:R-:W-:Y:S02]  /*01f0*/  SEL R4, R4, RZ, P0 ;  /* 0x000000ff04047207 */ /* 0x000fe40000000000 */
[----:B------:R-:W-:-:S05]  /*0200*/  SEL R5, R5, RZ, P0 ;  /* 0x000000ff05057207 */ /* 0x000fca0000000000 */
[----:B0-----:R-:W-:Y:S01]  /*0210*/  STG.E.64 desc[UR6][R2.64], R4 ;  /* 0x0000000402007986 */ /* 0x001fe2000c101b06 */
[----:B------:R-:W-:Y:S05]  /*0220*/  EXIT ;  /* 0x000000000000794d */ /* 0x000fea0003800000 */
.L_x_2:
[----:B------:R-:W-:-:S00]  /*0230*/  BRA `(.L_x_2) ;  /* 0xfffffffc00fc7947 */ /* 0x000fc0000383ffff */
[----:B------:R-:W-:-:S00]  /*0240*/  NOP ;  /* 0x0000000000007918 */ /* 0x000fc00000000000 */
        /* <DEDUP_REMOVED lines=11> */
.L_x_12:


//--------------------- .text._ZN3cpm10microbench21mul_throughput_kernelEPmi --------------------------
	.section	.text._ZN3cpm10microbench21mul_throughput_kernelEPmi,"ax",@progbits
	.align	128
        .global         _ZN3cpm10microbench21mul_throughput_kernelEPmi
        .type           _ZN3cpm10microbench21mul_throughput_kernelEPmi,@function
        .size           _ZN3cpm10microbench21mul_throughput_kernelEPmi,(.L_x_13 - _ZN3cpm10microbench21mul_throughput_kernelEPmi)
        .other          _ZN3cpm10microbench21mul_throughput_kernelEPmi,@"STO_CUDA_ENTRY STV_DEFAULT"
_ZN3cpm10microbench21mul_throughput_kernelEPmi:
.text._ZN3cpm10microbench21mul_throughput_kernelEPmi:
[----:B------:R-:W-:Y:S01]  /*0000*/  LDC R1, c[0x0][0x37c] ;  /* 0x0000df00ff017b82 */ /* 0x000fe20000000800 */
[----:B------:R-:W0:Y:S01]  /*0010*/  LDCU.64 UR6, c[0x0][0x358] ;  /* 0x00006b00ff0677ac */ /* 0x000e220008000a00 */
[----:B------:R-:W-:Y:S01]  /*0020*/  NOP ;  /* 0x0000000000007918 */ /* 0x000fe20000000000 */
[----:B------:R-:W-:Y:S01]  /*0030*/  CS2R R2, SR_CLOCKLO ;  /* 0x0000000000027805 */ /* 0x000fe20000015000 */
[----:B------:R-:W1:Y:S01]  /*0040*/  LDCU UR4, c[0x0][0x388] ;  /* 0x00007100ff0477ac */ /* 0x000e620008000800 */
[----:B------:R-:W-:Y:S01]  /*0050*/  HFMA2 R0, -RZ, RZ, 1.8759765625, 9.3758106231689453125e-05 ;  /* 0x3f810625ff007431 */ /* 0x000fe200000001ff */
[----:B------:R-:W-:Y:S01]  /*0060*/  MOV R8, 0x3f80e560 ;  /* 0x3f80e56000087802 */ /* 0x000fe20000000f00 */
[----:B------:R-:W-:Y:S02]  /*0070*/  HFMA2 R9, -RZ, RZ, 1.875, -4.609375 ;  /* 0x3f80c49cff097431 */ /* 0x000fe400000001ff */
[----:B------:R-:W-:Y:S02]  /*0080*/  IMAD.MOV.U32 R6, RZ, RZ, 0x3f8020c5 ;  /* 0x3f8020c5ff067424 */ /* 0x000fe400078e00ff */
[----:B------:R-:W-:Y:S01]  /*0090*/  HFMA2 R10, -RZ, RZ, 1.875, 807 ;  /* 0x3f80624eff0a7431 */ /* 0x000fe200000001ff */
[----:B------:R-:W-:Y:S01]  /*00a0*/  MOV R7, 0x3f804189 ;  /* 0x3f80418900077802 */ /* 0x000fe20000000f00 */
[----:B------:R-:W-:Y:S01]  /*00b0*/  IMAD.MOV.U32 R11, RZ, RZ, 0x3f808312 ;  /* 0x3f808312ff0b7424 */ /* 0x000fe200078e00ff */
[----:B------:R-:W-:Y:S01]  /*00c0*/  MOV R12, 0x3f80a3d7 ;  /* 0x3f80a3d7000c7802 */ /* 0x000fe20000000f00 */
[----:B-1----:R-:W-:-:S09]  /*00d0*/  UISETP.GE.AND UP0, UPT, UR4, 0x1, UPT ;  /* 0x000000010400788c */ /* 0x002fd2000bf06270 */
[----:B0-----:R-:W-:Y:S05]  /*00e0*/  BRA.U !UP0, `(.L_x_3) ;  /* 0x0000000108507547 */ /* 0x001fea000b800000 */
[----:B------:R-:W-:Y:S01]  /*00f0*/  MOV R12, 0x3f80a3d7 ;  /* 0x3f80a3d7000c7802 */ /* 0x000fe20000000f00 */
[----:B------:R-:W-:Y:S01]  /*0100*/  IMAD.MOV.U32 R11, RZ, RZ, 0x3f808312 ;  /* 0x3f808312ff0b7424 */ /* 0x000fe200078e00ff */
[----:B------:R-:W-:Y:S01]  /*0110*/  MOV R10, 0x3f80624e ;  /* 0x3f80624e000a7802 */ /* 0x000fe20000000f00 */
[----:B------:R-:W-:Y:S01]  /*0120*/  IMAD.MOV.U32 R9, RZ, RZ, 0x3f80c49c ;  /* 0x3f80c49cff097424 */ /* 0x000fe200078e00ff */
[----:B------:R-:W-:Y:S01]  /*0130*/  MOV R7, 0x3f804189 ;  /* 0x3f80418900077802 */ /* 0x000fe20000000f00 */
[----:B------:R-:W-:Y:S01]  /*0140*/  UIADD3 UR4, UPT, UPT, -UR4, URZ, URZ ;  /* 0x000000ff04047290 */ /* 0x000fe2000fffe1ff */
[----:B------:R-:W-:Y:S02]  /*0150*/  MOV R6, 0x3f8020c5 ;  /* 0x3f8020c500067802 */ /* 0x000fe40000000f00 */
[----:B------:R-:W-:Y:S02]  /*0160*/  MOV R8, 0x3f80e560 ;  /* 0x3f80e56000087802 */ /* 0x000fe40000000f00 */
[----:B------:R-:W-:-:S07]  /*0170*/  MOV R0, 0x3f810625 ;  /* 0x3f81062500007802 */ /* 0x000fce0000000f00 */
.L_x_4:
[----:B------:R-:W-:Y:S01]  /*0180*/  UIADD3 UR4, UPT, UPT, UR4, 0x1, URZ ;  /* 0x0000000104047890 */ /* 0x000fe2000fffe0ff */
[----:B------:R-:W-:Y:S01]  /*0190*/  FMUL R6, R6, 1.0001000165939331055 ;  /* 0x3f80034706067820 */ /* 0x000fe20000400000 */
[----:B------:R-:W-:Y:S01]  /*01a0*/  FMUL R7, R7, 1.0001000165939331055 ;  /* 0x3f80034707077820 */ /* 0x000fe20000400000 */
[----:B------:R-:W-:Y:S01]  /*01b0*/  FMUL R10, R10, 1.0001000165939331055 ;  /* 0x3f8003470a0a7820 */ /* 0x000fe20000400000 */
[----:B------:R-:W-:Y:S01]  /*01c0*/  UISETP.NE.AND UP0, UPT, UR4, URZ, UPT ;  /* 0x000000ff0400728c */ /* 0x000fe2000bf05270 */
[----:B------:R-:W-:Y:S01]  /*01d0*/  FMUL R11, R11, 1.0001000165939331055 ;  /* 0x3f8003470b0b7820 */ /* 0x000fe20000400000 */
[----:B------:R-:W-:Y:S01]  /*01e0*/  FMUL R12, R12, 1.0001000165939331055 ;  /* 0x3f8003470c0c7820 */ /* 0x000fe20000400000 */
[----:B------:R-:W-:Y:S01]  /*01f0*/  FMUL R9, R9, 1.0001000165939331055 ;  /* 0x3f80034709097820 */ /* 0x000fe20000400000 */
[----:B------:R-:W-:Y:S01]  /*0200*/  FMUL R8, R8, 1.0001000165939331055 ;  /* 0x3f80034708087820 */ /* 0x000fe20000400000 */
[----:B------:R-:W-:-:S04]  /*0210*/  FMUL R0, R0, 1.0001000165939331055 ;  /* 0x3f80034700007820 */ /* 0x000fc80000400000 */
[----:B------:R-:W-:Y:S05]  /*0220*/  BRA.U UP0, `(.L_x_4) ;  /* 0xfffffffd00d47547 */ /* 0x000fea000b83ffff */
.L_x_3:
[----:B------:R-:W-:Y:S01]  /*0230*/  CS2R R4, SR_CLOCKLO ;  /* 0x0000000000047805 */ /* 0x000fe20000015000 */
[----:B------:R-:W-:-:S05]  /*0240*/  FADD R7, R7, R6 ;  /* 0x0000000607077221 */ /* 0x000fca0000000000 */
[----:B------:R-:W-:Y:S01]  /*0250*/  IADD3 R2, P1, PT, -R2, R4, RZ ;  /* 0x0000000402027210 */ /* 0x000fe20007f3e1ff */
[----:B------:R-:W-:-:S03]  /*0260*/  FADD R10, R7, R10 ;  /* 0x0000000a070a7221 */ /* 0x000fc60000000000 */
[----:B------:R-:W-:Y:S01]  /*0270*/  IADD3.X R3, PT, PT, ~R3, R5, RZ, P1, !PT ;  /* 0x0000000503037210 */ /* 0x000fe20000ffe5ff */
[----:B------:R-:W0:Y:S01]  /*0280*/  LDC.64 R6, c[0x0][0x380] ;  /* 0x0000e000ff067b82 */ /* 0x000e220000000a00 */
[----:B------:R-:W-:-:S04]  /*0290*/  FADD R11, R10, R11 ;  /* 0x0000000b0a0b7221 */ /* 0x000fc80000000000 */
[----:B------:R-:W-:-:S04]  /*02a0*/  FADD R12, R11, R12 ;  /* 0x0000000c0b0c7221 */ /* 0x000fc80000000000 */
[----:B------:R-:W-:-:S04]  /*02b0*/  FADD R9, R12, R9 ;  /* 0x000000090c097221 */ /* 0x000fc80000000000 */
[----:B------:R-:W-:-:S05]  /*02c0*/  FADD R9, R9, R8 ;  /* 0x0000000809097221 */ /* 0x000fca0000000000 */
[----:B------:R-:W-:-:S04]  /*02d0*/  FSETP.GEU.AND P0, PT, R0, -R9, PT ;  /* 0x800000090000720b */ /* 0x000fc80003f0e000 */
[----:B------:R-:W-:Y:S02]  /*02e0*/  SEL R2, R2, RZ, P0 ;  /* 0x000000ff02027207 */ /* 0x000fe40000000000 */
[----:B------:R-:W-:-:S05]  /*02f0*/  SEL R3, R3, RZ, P0 ;  /* 0x000000ff03037207 */ /* 0x000fca0000000000 */
[----:B0-----:R-:W-:Y:S01]  /*0300*/  STG.E.64 desc[UR6][R6.64], R2 ;  /* 0x0000000206007986 */ /* 0x001fe2000c101b06 */
[----:B------:R-:W-:Y:S05]  /*0310*/  EXIT ;  /* 0x000000000000794d */ /* 0x000fea0003800000 */
.L_x_5:
        /* <DEDUP_REMOVED lines=14> */
.L_x_13:


//--------------------- .text._ZN3cpm10microbench21add_throughput_kernelEPmi --------------------------
	.section	.text._ZN3cpm10microbench21add_throughput_kernelEPmi,"ax",@progbits
	.align	128
        .global         _ZN3cpm10microbench21add_throughput_kernelEPmi
        .type           _ZN3cpm10microbench21add_throughput_kernelEPmi,@function
        .size           _ZN3cpm10microbench21add_throughput_kernelEPmi,(.L_x_14 - _ZN3cpm10microbench21add_throughput_kernelEPmi)
        .other          _ZN3cpm10microbench21add_throughput_kernelEPmi,@"STO_CUDA_ENTRY STV_DEFAULT"
_ZN3cpm10microbench21add_throughput_kernelEPmi:
.text._ZN3cpm10microbench21add_throughput_kernelEPmi:
[----:B------:R-:W-:Y:S01]  /*0000*/  LDC R1, c[0x0][0x37c] ;  /* 0x0000df00ff017b82 */ /* 0x000fe20000000800 */
[----:B------:R-:W0:Y:S01]  /*0010*/  LDCU.64 UR6, c[0x0][0x358] ;  /* 0x00006b00ff0677ac */ /* 0x000e220008000a00 */
[----:B------:R-:W-:Y:S01]  /*0020*/  NOP ;  /* 0x0000000000007918 */ /* 0x000fe20000000000 */
[----:B------:R-:W-:Y:S01]  /*0030*/  CS2R R2, SR_CLOCKLO ;  /* 0x0000000000027805 */ /* 0x000fe20000015000 */
[----:B------:R-:W1:Y:S01]  /*0040*/  LDCU UR4, c[0x0][0x388] ;  /* 0x00007100ff0477ac */ /* 0x000e620008000800 */
[----:B------:R-:W-:Y:S01]  /*0050*/  HFMA2 R0, -RZ, RZ, 2.4375, 0 ;  /* 0x40e00000ff007431 */ /* 0x000fe200000001ff */
[----:B------:R-:W-:Y:S01]  /*0060*/  MOV R8, 0x40c00000 ;  /* 0x40c0000000087802 */ /* 0x000fe20000000f00 */
[----:B------:R-:W-:Y:S02]  /*0070*/  HFMA2 R9, -RZ, RZ, 2.3125, 0 ;  /* 0x40a00000ff097431 */ /* 0x000fe400000001ff */
[----:B------:R-:W-:Y:S02]  /*0080*/  IMAD.MOV.U32 R6, RZ, RZ, RZ ;  /* 0x000000ffff067224 */ /* 0x000fe400078e00ff */
[----:B------:R-:W-:Y:S01]  /*0090*/  HFMA2 R10, -RZ, RZ, 2, 0 ;  /* 0x40000000ff0a7431 */ /* 0x000fe200000001ff */
        /* <DEDUP_REMOVED lines=11> */
[----:B------:R-:W-:Y:S02]  /*0150*/  MOV R6, RZ ;  /* 0x000000ff00067202 */ /* 0x000fe40000000f00 */
[----:B------:R-:W-:Y:S02]  /*0160*/  MOV R8, 0x40c00000 ;  /* 0x40c0000000087802 */ /* 0x000fe40000000f00 */
[----:B------:R-:W-:-:S07]  /*0170*/  MOV R0, 0x40e00000 ;  /* 0x40e0000000007802 */ /* 0x000fce0000000f00 */
.L_x_7:
[----:B------:R-:W-:Y:S01]  /*0180*/  UIADD3 UR4, UPT, UPT, UR4, 0x1, URZ ;  /* 0x0000000104047890 */ /* 0x000fe2000fffe0ff */
[----:B------:R-:W-:Y:S01]  /*0190*/  FADD R6, R6, 1 ;  /* 0x3f80000006067421 */ /* 0x000fe20000000000 */
[----:B------:R-:W-:Y:S01]  /*01a0*/  FADD R7, R7, 1 ;  /* 0x3f80000007077421 */ /* 0x000fe20000000000 */
[----:B------:R-:W-:Y:S01]  /*01b0*/  FADD R10, R10, 1 ;  /* 0x3f8000000a0a7421 */ /* 0x000fe20000000000 */
[----:B------:R-:W-:Y:S01]  /*01c0*/  UISETP.NE.AND UP0, UPT, UR4, URZ, UPT ;  /* 0x000000ff0400728c */ /* 0x000fe2000bf05270 */
[----:B------:R-:W-:Y:S01]  /*01d0*/  FADD R11, R11, 1 ;  /* 0x3f8000000b0b7421 */ /* 0x000fe20000000000 */
[----:B------:R-:W-:Y:S01]  /*01e0*/  FADD R12, R12, 1 ;  /* 0x3f8000000c0c7421 */ /* 0x000fe20000000000 */
[----:B------:R-:W-:Y:S01]  /*01f0*/  FADD R9, R9, 1 ;  /* 0x3f80000009097421 */ /* 0x000fe20000000000 */
[----:B------:R-:W-:Y:S01]  /*0200*/  FADD R8, R8, 1 ;  /* 0x3f80000008087421 */ /* 0x000fe20000000000 */
[----:B------:R-:W-:-:S04]  /*0210*/  FADD R0, R0, 1 ;  /* 0x3f80000000007421 */ /* 0x000fc80000000000 */
[----:B------:R-:W-:Y:S05]  /*0220*/  BRA.U UP0, `(.L_x_7) ;  /* 0xfffffffd00d47547 */ /* 0x000fea000b83ffff */
.L_x_6:
        /* <DEDUP_REMOVED lines=15> */
.L_x_8:
        /* <DEDUP_REMOVED lines=14> */
.L_x_14:


//--------------------- .text._ZN3cpm10microbench21fma_throughput_kernelEPmi --------------------------
	.section	.text._ZN3cpm10microbench21fma_throughput_kernelEPmi,"ax",@progbits
	.align	128
        .global         _ZN3cpm10microbench21fma_throughput_kernelEPmi
        .type           _ZN3cpm10microbench21fma_throughput_kernelEPmi,@function
        .size           _ZN3cpm10microbench21fma_throughput_kernelEPmi,(.L_x_15 - _ZN3cpm10microbench21fma_throughput_kernelEPmi)
        .other          _ZN3cpm10microbench21fma_throughput_kernelEPmi,@"STO_CUDA_ENTRY STV_DEFAULT"
_ZN3cpm10microbench21fma_throughput_kernelEPmi:
.text._ZN3cpm10microbench21fma_throughput_kernelEPmi:
[----:B------:R-:W-:Y:S01]  /*0000*/  LDC R1, c[0x0][0x37c] ;  /* 0x0000df00ff017b82 */ /* 0x000fe20000000800 */
[----:B------:R-:W0:Y:S01]  /*0010*/  LDCU.64 UR6, c[0x0][0x358] ;  /* 0x00006b00ff0677ac */ /* 0x000e220008000a00 */
[----:B------:R-:W-:Y:S01]  /*0020*/  NOP ;  /* 0x0000000000007918 */ /* 0x000fe20000000000 */
[----:B------:R-:W-:Y:S01]  /*0030*/  CS2R R2, SR_CLOCKLO ;  /* 0x0000000000027805 */ /* 0x000fe20000015000 */
[----:B------:R-:W1:Y:S01]  /*0040*/  LDCU UR4, c[0x0][0x388] ;  /* 0x00007100ff0477ac */ /* 0x000e620008000800 */
[----:B------:R-:W-:Y:S01]  /*0050*/  HFMA2 R0, -RZ, RZ, 2.5, 0 ;  /* 0x41000000ff007431 */ /* 0x000fe200000001ff */
[----:B------:R-:W-:Y:S01]  /*0060*/  MOV R8, 0x40e00000 ;  /* 0x40e0000000087802 */ /* 0x000fe20000000f00 */
[----:B------:R-:W-:Y:S01]  /*0070*/  HFMA2 R9, -RZ, RZ, 2.375, 0 ;  /* 0x40c00000ff097431 */ /* 0x000fe200000001ff */
[----:B------:R-:W-:Y:S01]  /*0080*/  MOV R6, 0x3f800000 ;  /* 0x3f80000000067802 */ /* 0x000fe20000000f00 */
[----:B------:R-:W-:Y:S02]  /*0090*/  HFMA2 R7, -RZ, RZ, 2, 0 ;  /* 0x40000000ff077431 */ /* 0x000fe400000001ff */
[----:B------:R-:W-:-:S02]  /*00a0*/  IMAD.MOV.U32 R10, RZ, RZ, 0x40400000 ;  /* 0x40400000ff0a7424 */ /* 0x000fc400078e00ff */
[----:B------:R-:W-:Y:S01]  /*00b0*/  HFMA2 R12, -RZ, RZ, 2.3125, 0 ;  /* 0x40a00000ff0c7431 */ /* 0x000fe200000001ff */
        /* <DEDUP_REMOVED lines=12> */
.L_x_10:
[----:B------:R-:W-:Y:S01]  /*0180*/  UIADD3 UR4, UPT, UPT, UR4, 0x1, URZ ;  /* 0x0000000104047890 */ /* 0x000fe2000fffe0ff */
[----:B------:R-:W-:-:S03]  /*0190*/  MOV R5, 0x3f800008 ;  /* 0x3f80000800057802 */ /* 0x000fc60000000f00 */
[----:B------:R-:W-:Y:S02]  /*01a0*/  UISETP.NE.AND UP0, UPT, UR4, URZ, UPT ;  /* 0x000000ff0400728c */ /* 0x000fe4000bf05270 */
[-C--:B------:R-:W-:Y:S01]  /*01b0*/  FFMA R6, R6, R5.reuse, 9.9999999747524270788e-07 ;  /* 0x358637bd06067423 */ /* 0x080fe20000000005 */
        /* <DEDUP_REMOVED lines=10> */
[----:B------:R-:W-:Y:S01]  /*0260*/  FFMA R11, R11, R5, 9.9999999747524270788e-07 ;  /* 0x358637bd0b0b7423 */ /* 0x000fe20000000005 */
[----:B------:R-:W-:Y:S06]  /*0270*/  BRA.U UP0, `(.L_x_10) ;  /* 0xfffffffd00c07547 */ /* 0x000fec000b83ffff */
.L_x_9:
        /* <DEDUP_REMOVED lines=15> */
.L_x_11:
        /* <DEDUP_REMOVED lines=9> */
.L_x_15:


//--------------------- .nv.shared.reserved.0     --------------------------
	.section	.nv.shared.reserved.0,"aw",@nobits
	.weak		__nv_reservedSMEM_offset_0_alias
	.size		__nv_reservedSMEM_offset_0_alias, 0, 64
	.other		__nv_reservedSMEM_offset_0_alias,@"STO_CUDA_RESERVED_SHARED STV_DEFAULT"
__nv_reservedSMEM_offset_0_alias:
	.zero		0
	.zero		64


//--------------------- .nv.constant0._ZN3cpm10microbench23mixed_throughput_kernelEPmi --------------------------
	.section	.nv.constant0._ZN3cpm10microbench23mixed_throughput_kernelEPmi,"a",@progbits
	.sectionflags	@""
	.align	4
.nv.constant0._ZN3cpm10microbench23mixed_throughput_kernelEPmi:
	.zero		908


//--------------------- .nv.constant0._ZN3cpm10microbench21mul_throughput_kernelEPmi --------------------------
	.section	.nv.constant0._ZN3cpm10microbench21mul_throughput_kernelEPmi,"a",@progbits
	.sectionflags	@""
	.align	4
.nv.constant0._ZN3cpm10microbench21mul_throughput_kernelEPmi:
	.zero		908


//--------------------- .nv.constant0._ZN3cpm10microbench21add_throughput_kernelEPmi --------------------------
	.section	.nv.constant0._ZN3cpm10microbench21add_throughput_kernelEPmi,"a",@progbits
	.sectionflags	@""
	.align	4
.nv.constant0._ZN3cpm10microbench21add_throughput_kernelEPmi:
	.zero		908


//--------------------- .nv.constant0._ZN3cpm10microbench21fma_throughput_kernelEPmi --------------------------
	.section	.nv.constant0._ZN3cpm10microbench21fma_throughput_kernelEPmi,"a",@progbits
	.sectionflags	@""
	.align	4
.nv.constant0._ZN3cpm10microbench21fma_throughput_kernelEPmi:
	.zero		908


//--------------------- SYMBOLS --------------------------

	.type		.nv.reservedSmem.offset0,@object
	.size		.nv.reservedSmem.offset0,0x4
